//
// Generated by NVIDIA NVVM Compiler
//
// Compiler Build ID: CL-36424714
// Cuda compilation tools, release 13.0, V13.0.88
// Based on NVVM 20.0.0
//

.version 9.0
.target sm_100
.address_size 64

	// .globl	_Z10AddVectorsPKfS0_Pfi

.visible .entry _Z10AddVectorsPKfS0_Pfi(
	.param .u64 .ptr .align 1 _Z10AddVectorsPKfS0_Pfi_param_0,
	.param .u64 .ptr .align 1 _Z10AddVectorsPKfS0_Pfi_param_1,
	.param .u64 .ptr .align 1 _Z10AddVectorsPKfS0_Pfi_param_2,
	.param .u32 _Z10AddVectorsPKfS0_Pfi_param_3
)
{
	.reg .b32 	%r<5>;
	.reg .b32 	%f<4>;
	.reg .b64 	%rd<11>;

	ld.param.u64 	%rd1, [_Z10AddVectorsPKfS0_Pfi_param_0];
	ld.param.u64 	%rd2, [_Z10AddVectorsPKfS0_Pfi_param_1];
	ld.param.u64 	%rd3, [_Z10AddVectorsPKfS0_Pfi_param_2];
	cvta.to.global.u64 	%rd4, %rd3;
	cvta.to.global.u64 	%rd5, %rd2;
	cvta.to.global.u64 	%rd6, %rd1;
	mov.u32 	%r1, %ctaid.x;
	mov.u32 	%r2, %ntid.x;
	mov.u32 	%r3, %tid.x;
	mad.lo.s32 	%r4, %r1, %r2, %r3;
	mul.wide.s32 	%rd7, %r4, 4;
	add.s64 	%rd8, %rd6, %rd7;
	ld.global.f32 	%f1, [%rd8];
	add.s64 	%rd9, %rd5, %rd7;
	ld.global.f32 	%f2, [%rd9];
	add.f32 	%f3, %f1, %f2;
	add.s64 	%rd10, %rd4, %rd7;
	st.global.f32 	[%rd10], %f3;
	ret;

}


// ===== COMPILED SASS (sm_100) =====

	.target	sm_100

	.elftype	@"ET_EXEC"


//--------------------- .note.nv.tkinfo           --------------------------
	.section	.note.nv.tkinfo,"",@"SHT_NOTE"
	.sectionflags	@"SHF_NOTE_NV_TKINFO"
	.tkinfo
        /*0018*/ 	.word	0x00000002
        /*0030*/ 	.string	""
        /*0030*/ 	.string	"ptxas"
        /*0030*/ 	.string	"Cuda compilation tools, release 13.0, V13.0.88"
        /*0030*/ 	.string	"Build cuda_13.0.r13.0/compiler.36424714_0"
        /*0030*/ 	.string	"-arch sm_100 -m 64 "



//--------------------- .note.nv.cuinfo           --------------------------
	.section	.note.nv.cuinfo,"",@"SHT_NOTE"
	.sectionflags	@"SHF_NOTE_NV_CUINFO"
        /*0018*/ 	.short	0x0002
        /*001a*/ 	.short	0x0064
        /*001c*/ 	.short	0x0082
	.zero		2


//--------------------- .nv.info                  --------------------------
	.section	.nv.info,"",@"SHT_CUDA_INFO"
	.align	4


	//----- nvinfo : EIATTR_REGCOUNT
	.align		4
        /*0000*/ 	.byte	0x04, 0x2f
        /*0002*/ 	.short	(.L_1 - .L_0)
	.align		4
.L_0:
        /*0004*/ 	.word	index@(_Z10AddVectorsPKfS0_Pfi)
        /*0008*/ 	.word	0x0000000c


	//----- nvinfo : EIATTR_FRAME_SIZE
	.align		4
.L_1:
        /*000c*/ 	.byte	0x04, 0x11
        /*000e*/ 	.short	(.L_3 - .L_2)
	.align		4
.L_2:
        /*0010*/ 	.word	index@(_Z10AddVectorsPKfS0_Pfi)
        /*0014*/ 	.word	0x00000000


	//----- nvinfo : EIATTR_MIN_STACK_SIZE
	.align		4
.L_3:
        /*0018*/ 	.byte	0x04, 0x12
        /*001a*/ 	.short	(.L_5 - .L_4)
	.align		4
.L_4:
        /*001c*/ 	.word	index@(_Z10AddVectorsPKfS0_Pfi)
        /*0020*/ 	.word	0x00000000
.L_5:


//--------------------- .nv.compat                --------------------------
	.section	.nv.compat,"",@"SHT_CUDA_COMPAT_INFO"
	.align	4
        /*0000*/ 	.byte	0x02, 0x09, 0x00, 0x00, 0x02, 0x02, 0x01, 0x00, 0x02, 0x05, 0x05, 0x00, 0x03, 0x07, 0x01, 0x01
        /*0010*/ 	.byte	0x02, 0x03, 0x00, 0x00, 0x02, 0x06, 0x01, 0x00, 0x04, 0x0b, 0x08, 0x00, 0x09, 0x00, 0x00, 0x00
        /*0020*/ 	.byte	0x00, 0x00, 0x00, 0x00


//--------------------- .nv.info._Z10AddVectorsPKfS0_Pfi --------------------------
	.section	.nv.info._Z10AddVectorsPKfS0_Pfi,"",@"SHT_CUDA_INFO"
	.sectionflags	@""
	.align	4


	//----- nvinfo : EIATTR_CUDA_API_VERSION
	.align		4
        /*0000*/ 	.byte	0x04, 0x37
        /*0002*/ 	.short	(.L_7 - .L_6)
.L_6:
        /*0004*/ 	.word	0x00000082


	//----- nvinfo : EIATTR_KPARAM_INFO
	.align		4
.L_7:
        /*0008*/ 	.byte	0x04, 0x17
        /*000a*/ 	.short	(.L_9 - .L_8)
.L_8:
        /*000c*/ 	.word	0x00000000
        /*0010*/ 	.short	0x0003
        /*0012*/ 	.short	0x0018
        /*0014*/ 	.byte	0x00, 0xf0, 0x11, 0x00


	//----- nvinfo : EIATTR_KPARAM_INFO
	.align		4
.L_9:
        /*0018*/ 	.byte	0x04, 0x17
        /*001a*/ 	.short	(.L_11 - .L_10)
.L_10:
        /*001c*/ 	.word	0x00000000
        /*0020*/ 	.short	0x0002
        /*0022*/ 	.short	0x0010
        /*0024*/ 	.byte	0x00, 0xf5, 0x21, 0x00


	//----- nvinfo : EIATTR_KPARAM_INFO
	.align		4
.L_11:
        /*0028*/ 	.byte	0x04, 0x17
        /*002a*/ 	.short	(.L_13 - .L_12)
.L_12:
        /*002c*/ 	.word	0x00000000
        /*0030*/ 	.short	0x0001
        /*0032*/ 	.short	0x0008
        /*0034*/ 	.byte	0x00, 0xf5, 0x21, 0x00


	//----- nvinfo : EIATTR_KPARAM_INFO
	.align		4
.L_13:
        /*0038*/ 	.byte	0x04, 0x17
        /*003a*/ 	.short	(.L_15 - .L_14)
.L_14:
        /*003c*/ 	.word	0x00000000
        /*0040*/ 	.short	0x0000
        /*0042*/ 	.short	0x0000
        /*0044*/ 	.byte	0x00, 0xf5, 0x21, 0x00


	//----- nvinfo : EIATTR_SPARSE_MMA_MASK
	.align		4
.L_15:
        /*0048*/ 	.byte	0x03, 0x50
        /*004a*/ 	.short	0x0000


	//----- nvinfo : EIATTR_MAXREG_COUNT
	.align		4
        /*004c*/ 	.byte	0x03, 0x1b
        /*004e*/ 	.short	0x00ff


	//----- nvinfo : EIATTR_MERCURY_ISA_VERSION
	.align		4
        /*0050*/ 	.byte	0x03, 0x5f
        /*0052*/ 	.short	0x0101


	//----- nvinfo : EIATTR_VRC_CTA_INIT_COUNT
	.align		4
        /*0054*/ 	.byte	0x02, 0x4a
	.zero		1
	.zero		1


	//----- nvinfo : EIATTR_EXIT_INSTR_OFFSETS
	.align		4
        /*0058*/ 	.byte	0x04, 0x1c
        /*005a*/ 	.short	(.L_17 - .L_16)


	//   ....[0]....
.L_16:
        /*005c*/ 	.word	0x00000100


	//----- nvinfo : EIATTR_CBANK_PARAM_SIZE
	.align		4
.L_17:
        /*0060*/ 	.byte	0x03, 0x19
        /*0062*/ 	.short	0x001c


	//----- nvinfo : EIATTR_PARAM_CBANK
	.align		4
        /*0064*/ 	.byte	0x04, 0x0a
        /*0066*/ 	.short	(.L_19 - .L_18)
	.align		4
.L_18:
        /*0068*/ 	.word	index@(.nv.constant0._Z10AddVectorsPKfS0_Pfi)
        /*006c*/ 	.short	0x0380
        /*006e*/ 	.short	0x001c


	//----- nvinfo : EIATTR_SW_WAR
	.align		4
.L_19:
        /*0070*/ 	.byte	0x04, 0x36
        /*0072*/ 	.short	(.L_21 - .L_20)
.L_20:
        /*0074*/ 	.word	0x00000008
.L_21:


//--------------------- .nv.callgraph             --------------------------
	.section	.nv.callgraph,"",@"SHT_CUDA_CALLGRAPH"
	.align	4
	.sectionentsize	8
	.align		4
        /*0000*/ 	.word	0x00000000
	.align		4
        /*0004*/ 	.word	0xffffffff
	.align		4
        /*0008*/ 	.word	0x00000000
	.align		4
        /*000c*/ 	.word	0xfffffffe
	.align		4
        /*0010*/ 	.word	0x00000000
	.align		4
        /*0014*/ 	.word	0xfffffffd
	.align		4
        /*0018*/ 	.word	0x00000000
	.align		4
        /*001c*/ 	.word	0xfffffffc


//--------------------- .text._Z10AddVectorsPKfS0_Pfi --------------------------
	.section	.text._Z10AddVectorsPKfS0_Pfi,"ax",@progbits
	.align	128
        .global         _Z10AddVectorsPKfS0_Pfi
        .type           _Z10AddVectorsPKfS0_Pfi,@function
        .size           _Z10AddVectorsPKfS0_Pfi,(.L_x_1 - _Z10AddVectorsPKfS0_Pfi)
        .other          _Z10AddVectorsPKfS0_Pfi,@"STO_CUDA_ENTRY STV_DEFAULT"
_Z10AddVectorsPKfS0_Pfi:
.text._Z10AddVectorsPKfS0_Pfi:
[----:B------:R-:W-:Y:S01]  /*0000*/  LDC R1, c[0x0][0x37c] ;  /* 0x0000df00ff017b82 */ /* 0x000fe20000000800 */
[----:B------:R-:W0:Y:S07]  /*0010*/  S2R R0, SR_TID.X ;  /* 0x0000000000007919 */ /* 0x000e2e0000002100 */
[----:B------:R-:W0:Y:S01]  /*0020*/  S2UR UR6, SR_CTAID.X ;  /* 0x00000000000679c3 */ /* 0x000e220000002500 */
[----:B------:R-:W1:Y:S07]  /*0030*/  LDCU.64 UR4, c[0x0][0x358] ;  /* 0x00006b00ff0477ac */ /* 0x000e6e0008000a00 */
[----:B------:R-:W0:Y:S08]  /*0040*/  LDC R9, c[0x0][0x360] ;  /* 0x0000d800ff097b82 */ /* 0x000e300000000800 */
[----:B------:R-:W2:Y:S08]  /*0050*/  LDC.64 R2, c[0x0][0x380] ;  /* 0x0000e000ff027b82 */ /* 0x000eb00000000a00 */
[----:B------:R-:W3:Y:S01]  /*0060*/  LDC.64 R4, c[0x0][0x388] ;  /* 0x0000e200ff047b82 */ /* 0x000ee20000000a00 */
[----:B0-----:R-:W-:-:S07]  /*0070*/  IMAD R9, R9, UR6, R0 ;  /* 0x0000000609097c24 */ /* 0x001fce000f8e0200 */
[----:B------:R-:W0:Y:S01]  /*0080*/  LDC.64 R6, c[0x0][0x390] ;  /* 0x0000e400ff067b82 */ /* 0x000e220000000a00 */
[----:B--2---:R-:W-:-:S06]  /*0090*/  IMAD.WIDE R2, R9, 0x4, R2 ;  /* 0x0000000409027825 */ /* 0x004fcc00078e0202 */
[----:B-1----:R-:W2:Y:S01]  /*00a0*/  LDG.E R2, desc[UR4][R2.64] ;  /* 0x0000000402027981 */ /* 0x002ea2000c1e1900 */
[----:B---3--:R-:W-:-:S06]  /*00b0*/  IMAD.WIDE R4, R9, 0x4, R4 ;  /* 0x0000000409047825 */ /* 0x008fcc00078e0204 */
[----:B------:R-:W2:Y:S01]  /*00c0*/  LDG.E R5, desc[UR4][R4.64] ;  /* 0x0000000404057981 */ /* 0x000ea2000c1e1900 */
[----:B0-----:R-:W-:-:S04]  /*00d0*/  IMAD.WIDE R6, R9, 0x4, R6 ;  /* 0x0000000409067825 */ /* 0x001fc800078e0206 */
[----:B--2---:R-:W-:-:S05]  /*00e0*/  FADD R9, R2, R5 ;  /* 0x0000000502097221 */ /* 0x004fca0000000000 */
[----:B------:R-:W-:Y:S01]  /*00f0*/  STG.E desc[UR4][R6.64], R9 ;  /* 0x0000000906007986 */ /* 0x000fe2000c101904 */
[----:B------:R-:W-:Y:S05]  /*0100*/  EXIT ;  /* 0x000000000000794d */ /* 0x000fea0003800000 */
.L_x_0:
[----:B------:R-:W-:-:S00]  /*0110*/  BRA `(.L_x_0) ;  /* 0xfffffffc00fc7947 */ /* 0x000fc0000383ffff */
[----:B------:R-:W-:-:S00]  /*0120*/  NOP ;  /* 0x0000000000007918 */ /* 0x000fc00000000000 */
        /* <DEDUP_REMOVED lines=13> */
.L_x_1:


//--------------------- .nv.shared.reserved.0     --------------------------
	.section	.nv.shared.reserved.0,"aw",@nobits
	.weak		__nv_reservedSMEM_offset_0_alias
	.size		__nv_reservedSMEM_offset_0_alias, 0, 64
	.other		__nv_reservedSMEM_offset_0_alias,@"STO_CUDA_RESERVED_SHARED STV_DEFAULT"
__nv_reservedSMEM_offset_0_alias:
	.zero		0
	.zero		64


//--------------------- .nv.constant0._Z10AddVectorsPKfS0_Pfi --------------------------
	.section	.nv.constant0._Z10AddVectorsPKfS0_Pfi,"a",@progbits
	.sectionflags	@""
	.align	4
.nv.constant0._Z10AddVectorsPKfS0_Pfi:
	.zero		924


//--------------------- SYMBOLS --------------------------

	.type		.nv.reservedSmem.offset0,@object
	.size		.nv.reservedSmem.offset0,0x4
